	.headerflags	@"EF_CUDA_TEXMODE_UNIFIED EF_CUDA_64BIT_ADDRESS EF_CUDA_ACCELERATORS EF_CUDA_SM90 EF_CUDA_VIRTUAL_SM(EF_CUDA_SM90)"
	.elftype	@"ET_EXEC"


//--------------------- .nv.info                  --------------------------
	.section	.nv.info,"",@"SHT_CUDA_INFO"
	.align	4


	//----- nvinfo : EIATTR_REGCOUNT
	.align		4
        /*0000*/ 	.byte	0x04, 0x2f
        /*0002*/ 	.short	(.L_1 - .L_0)
	.align		4
.L_0:
        /*0004*/ 	.word	index@(triton_poi_fused_abs_gt_mul_pow_sub_0)
        /*0008*/ 	.word	0x00000014


	//----- nvinfo : EIATTR_MIN_STACK_SIZE
	.align		4
.L_1:
        /*000c*/ 	.byte	0x04, 0x12
        /*000e*/ 	.short	(.L_3 - .L_2)
	.align		4
.L_2:
        /*0010*/ 	.word	index@(triton_poi_fused_abs_gt_mul_pow_sub_0)
        /*0014*/ 	.word	0x00000000


	//----- nvinfo : EIATTR_FRAME_SIZE
	.align		4
.L_3:
        /*0018*/ 	.byte	0x04, 0x11
        /*001a*/ 	.short	(.L_5 - .L_4)
	.align		4
.L_4:
        /*001c*/ 	.word	index@(triton_poi_fused_abs_gt_mul_pow_sub_0)
        /*0020*/ 	.word	0x00000000


	//----- nvinfo : EIATTR_MIN_STACK_SIZE
	.align		4
.L_5:
        /*0024*/ 	.byte	0x04, 0x12
        /*0026*/ 	.short	(.L_7 - .L_6)
	.align		4
.L_6:
        /*0028*/ 	.word	index@(triton_poi_fused_abs_gt_mul_pow_sub_0)
        /*002c*/ 	.word	0x00000000
.L_7:


//--------------------- .nv.info.triton_poi_fused_abs_gt_mul_pow_sub_0 --------------------------
	.section	.nv.info.triton_poi_fused_abs_gt_mul_pow_sub_0,"",@"SHT_CUDA_INFO"
	.sectionflags	@""
	.align	4


	//----- nvinfo : EIATTR_CUDA_API_VERSION
	.align		4
        /*0000*/ 	.byte	0x04, 0x37
        /*0002*/ 	.short	(.L_9 - .L_8)
.L_8:
        /*0004*/ 	.word	0x0000007c


	//----- nvinfo : EIATTR_KPARAM_INFO
	.align		4
.L_9:
        /*0008*/ 	.byte	0x04, 0x17
        /*000a*/ 	.short	(.L_11 - .L_10)
.L_10:
        /*000c*/ 	.word	0x00000000
        /*0010*/ 	.short	0x0005
        /*0012*/ 	.short	0x0028
        /*0014*/ 	.byte	0x00, 0xf0, 0x11, 0x00


	//----- nvinfo : EIATTR_KPARAM_INFO
	.align		4
.L_11:
        /*0018*/ 	.byte	0x04, 0x17
        /*001a*/ 	.short	(.L_13 - .L_12)
.L_12:
        /*001c*/ 	.word	0x00000000
        /*0020*/ 	.short	0x0004
        /*0022*/ 	.short	0x0020
        /*0024*/ 	.byte	0x00, 0xf4, 0x21, 0x00


	//----- nvinfo : EIATTR_KPARAM_INFO
	.align		4
.L_13:
        /*0028*/ 	.byte	0x04, 0x17
        /*002a*/ 	.short	(.L_15 - .L_14)
.L_14:
        /*002c*/ 	.word	0x00000000
        /*0030*/ 	.short	0x0003
        /*0032*/ 	.short	0x0018
        /*0034*/ 	.byte	0x00, 0xf4, 0x21, 0x00


	//----- nvinfo : EIATTR_KPARAM_INFO
	.align		4
.L_15:
        /*0038*/ 	.byte	0x04, 0x17
        /*003a*/ 	.short	(.L_17 - .L_16)
.L_16:
        /*003c*/ 	.word	0x00000000
        /*0040*/ 	.short	0x0002
        /*0042*/ 	.short	0x0010
        /*0044*/ 	.byte	0x00, 0xf4, 0x21, 0x00


	//----- nvinfo : EIATTR_KPARAM_INFO
	.align		4
.L_17:
        /*0048*/ 	.byte	0x04, 0x17
        /*004a*/ 	.short	(.L_19 - .L_18)
.L_18:
        /*004c*/ 	.word	0x00000000
        /*0050*/ 	.short	0x0001
        /*0052*/ 	.short	0x0008
        /*0054*/ 	.byte	0x00, 0xf4, 0x21, 0x00


	//----- nvinfo : EIATTR_KPARAM_INFO
	.align		4
.L_19:
        /*0058*/ 	.byte	0x04, 0x17
        /*005a*/ 	.short	(.L_21 - .L_20)
.L_20:
        /*005c*/ 	.word	0x00000000
        /*0060*/ 	.short	0x0000
        /*0062*/ 	.short	0x0000
        /*0064*/ 	.byte	0x00, 0xf4, 0x21, 0x00


	//----- nvinfo : EIATTR_SPARSE_MMA_MASK
	.align		4
.L_21:
        /*0068*/ 	.byte	0x03, 0x50
        /*006a*/ 	.short	0x0000


	//----- nvinfo : EIATTR_MAXREG_COUNT
	.align		4
        /*006c*/ 	.byte	0x03, 0x1b
        /*006e*/ 	.short	0x00ff


	//----- nvinfo : EIATTR_EXIT_INSTR_OFFSETS
	.align		4
        /*0070*/ 	.byte	0x04, 0x1c
        /*0072*/ 	.short	(.L_23 - .L_22)


	//   ....[0]....
.L_22:
        /*0074*/ 	.word	0x00000240


	//   ....[1]....
        /*0078*/ 	.word	0x00000260


	//----- nvinfo : EIATTR_REQNTID
	.align		4
.L_23:
        /*007c*/ 	.byte	0x04, 0x10
        /*007e*/ 	.short	(.L_25 - .L_24)
.L_24:
        /*0080*/ 	.word	0x00000080
        /*0084*/ 	.word	0x00000001
        /*0088*/ 	.word	0x00000001


	//----- nvinfo : EIATTR_CBANK_PARAM_SIZE
	.align		4
.L_25:
        /*008c*/ 	.byte	0x03, 0x19
        /*008e*/ 	.short	0x002c


	//----- nvinfo : EIATTR_PARAM_CBANK
	.align		4
        /*0090*/ 	.byte	0x04, 0x0a
        /*0092*/ 	.short	(.L_27 - .L_26)
	.align		4
.L_26:
        /*0094*/ 	.word	index@(.nv.constant0.triton_poi_fused_abs_gt_mul_pow_sub_0)
        /*0098*/ 	.short	0x0210
        /*009a*/ 	.short	0x002c


	//----- nvinfo : EIATTR_SW_WAR
	.align		4
.L_27:
        /*009c*/ 	.byte	0x04, 0x36
        /*009e*/ 	.short	(.L_29 - .L_28)
.L_28:
        /*00a0*/ 	.word	0x00000008
.L_29:


//--------------------- .nv.callgraph             --------------------------
	.section	.nv.callgraph,"",@"SHT_CUDA_CALLGRAPH"
	.align	4
	.sectionentsize	8
	.align		4
        /*0000*/ 	.word	0x00000000
	.align		4
        /*0004*/ 	.word	0xffffffff
	.align		4
        /*0008*/ 	.word	0x00000000
	.align		4
        /*000c*/ 	.word	0xfffffffe
	.align		4
        /*0010*/ 	.word	0x00000000
	.align		4
        /*0014*/ 	.word	0xfffffffd
	.align		4
        /*0018*/ 	.word	0x00000000
	.align		4
        /*001c*/ 	.word	0xfffffffc


//--------------------- .text.triton_poi_fused_abs_gt_mul_pow_sub_0 --------------------------
	.section	.text.triton_poi_fused_abs_gt_mul_pow_sub_0,"ax",@progbits
	.align	128
        .global         triton_poi_fused_abs_gt_mul_pow_sub_0
        .type           triton_poi_fused_abs_gt_mul_pow_sub_0,@function
        .size           triton_poi_fused_abs_gt_mul_pow_sub_0,(.L_x_1 - triton_poi_fused_abs_gt_mul_pow_sub_0)
        .other          triton_poi_fused_abs_gt_mul_pow_sub_0,@"STO_CUDA_ENTRY STV_DEFAULT"
triton_poi_fused_abs_gt_mul_pow_sub_0:
.text.triton_poi_fused_abs_gt_mul_pow_sub_0:
[----:B------:R-:W0:Y:S01]  /*0000*/  LDC R1, c[0x0][0x28] ;  /* 0x00000a00ff017b82 */ /* 0x000e220000000800 */
[----:B------:R-:W1:Y:S07]  /*0010*/  S2R R0, SR_TID.X ;  /* 0x0000000000007919 */ /* 0x000e6e0000002100 */
[----:B------:R-:W2:Y:S01]  /*0020*/  LDC.64 R2, c[0x0][0x210] ;  /* 0x00008400ff027b82 */ /* 0x000ea20000000a00 */
[----:B------:R-:W-:Y:S02]  /*0030*/  CS2R R8, SRZ ;  /* 0x0000000000087805 */ /* 0x000fe4000001ff00 */
[----:B------:R-:W-:Y:S01]  /*0040*/  CS2R R14, SRZ ;  /* 0x00000000000e7805 */ /* 0x000fe2000001ff00 */
[----:B------:R-:W3:Y:S01]  /*0050*/  S2R R13, SR_CTAID.X ;  /* 0x00000000000d7919 */ /* 0x000ee20000002500 */
[----:B------:R-:W-:Y:S01]  /*0060*/  ULDC.64 UR4, c[0x0][0x208] ;  /* 0x0000820000047ab9 */ /* 0x000fe20000000a00 */
[----:B------:R-:W-:-:S02]  /*0070*/  ULDC.64 UR6, c[0x0][0x228] ;  /* 0x00008a0000067ab9 */ /* 0x000fc40000000a00 */
[----:B------:R-:W4:Y:S08]  /*0080*/  LDC.64 R4, c[0x0][0x218] ;  /* 0x00008600ff047b82 */ /* 0x000f300000000a00 */
[----:B------:R-:W5:Y:S08]  /*0090*/  LDC.64 R6, c[0x0][0x220] ;  /* 0x00008800ff067b82 */ /* 0x000f700000000a00 */
[----:B------:R-:W5:Y:S01]  /*00a0*/  LDC.64 R10, c[0x0][0x230] ;  /* 0x00008c00ff0a7b82 */ /* 0x000f620000000a00 */
[----:B-1----:R-:W-:-:S04]  /*00b0*/  SHF.L.U32 R0, R0, 0x1, RZ ;  /* 0x0000000100007819 */ /* 0x002fc800000006ff */
[----:B------:R-:W-:-:S04]  /*00c0*/  LOP3.LUT R0, R0, 0xfe, RZ, 0xc0, !PT ;  /* 0x000000fe00007812 */ /* 0x000fc800078ec0ff */
[----:B---3--:R-:W-:-:S04]  /*00d0*/  LEA R13, R13, R0, 0x8 ;  /* 0x000000000d0d7211 */ /* 0x008fc800078e40ff */
[C---:B------:R-:W-:Y:S01]  /*00e0*/  ISETP.GE.AND P0, PT, R13.reuse, 0x100, PT ;  /* 0x000001000d00780c */ /* 0x040fe20003f06270 */
[----:B--2---:R-:W-:-:S04]  /*00f0*/  IMAD.WIDE R2, R13, 0x4, R2 ;  /* 0x000000040d027825 */ /* 0x004fc800078e0202 */
[----:B----4-:R-:W-:-:S08]  /*0100*/  IMAD.WIDE R4, R13, 0x4, R4 ;  /* 0x000000040d047825 */ /* 0x010fd000078e0204 */
[----:B------:R-:W2:Y:S04]  /*0110*/  @!P0 LDG.E.64 R8, desc[UR4][R2.64] ;  /* 0x0000000402088981 */ /* 0x000ea8000c1e1b00 */
[----:B------:R-:W2:Y:S01]  /*0120*/  @!P0 LDG.E.64 R14, desc[UR4][R4.64] ;  /* 0x00000004040e8981 */ /* 0x000ea2000c1e1b00 */
[----:B-----5:R-:W-:-:S04]  /*0130*/  IMAD.WIDE R6, R13, 0x4, R6 ;  /* 0x000000040d067825 */ /* 0x020fc800078e0206 */
[----:B--2---:R-:W-:Y:S01]  /*0140*/  FADD R15, -R15, R9 ;  /* 0x000000090f0f7221 */ /* 0x004fe20000000100 */
[----:B------:R-:W-:Y:S01]  /*0150*/  FADD R14, -R14, R8 ;  /* 0x000000080e0e7221 */ /* 0x000fe20000000100 */
[----:B------:R-:W-:Y:S02]  /*0160*/  IADD3 R8, P1, R13, UR6, RZ ;  /* 0x000000060d087c10 */ /* 0x000fe4000ff3e0ff */
[C---:B------:R-:W-:Y:S01]  /*0170*/  FADD R17, |R15|.reuse, -RZ ;  /* 0x800000ff0f117221 */ /* 0x040fe20000000200 */
[C---:B------:R-:W-:Y:S01]  /*0180*/  FSETP.GT.AND P2, PT, |R15|.reuse, 1, PT ;  /* 0x3f8000000f00780b */ /* 0x040fe20003f44200 */
[C---:B------:R-:W-:Y:S01]  /*0190*/  FADD R16, |R14|.reuse, -RZ ;  /* 0x800000ff0e107221 */ /* 0x040fe20000000200 */
[C---:B------:R-:W-:Y:S01]  /*01a0*/  FSETP.GT.AND P3, PT, |R14|.reuse, 1, PT ;  /* 0x3f8000000e00780b */ /* 0x040fe20003f64200 */
[----:B------:R-:W-:Y:S01]  /*01b0*/  FMUL.D2 R14, R14, R14 ;  /* 0x0000000e0e0e7220 */ /* 0x000fe20000300000 */
[----:B------:R-:W-:Y:S01]  /*01c0*/  SEL R3, RZ, 0x100, !P2 ;  /* 0x00000100ff037807 */ /* 0x000fe20005000000 */
[----:B------:R-:W-:Y:S01]  /*01d0*/  FMUL.D2 R15, R15, R15 ;  /* 0x0000000f0f0f7220 */ /* 0x000fe20000300000 */
[----:B------:R-:W-:Y:S01]  /*01e0*/  SEL R0, RZ, 0x1, !P3 ;  /* 0x00000001ff007807 */ /* 0x000fe20005800000 */
[----:B------:R1:W-:Y:S01]  /*01f0*/  @!P0 STG.E.64 desc[UR4][R6.64], R16 ;  /* 0x0000001006008986 */ /* 0x0003e2000c101b04 */
[----:B------:R-:W-:-:S02]  /*0200*/  LEA.HI.X.SX32 R9, R13, UR7, 0x1, P1 ;  /* 0x000000070d097c11 */ /* 0x000fc400088f0eff */
[----:B------:R-:W-:Y:S01]  /*0210*/  IADD3 R5, R0, R3, RZ ;  /* 0x0000000300057210 */ /* 0x000fe20007ffe0ff */
[----:B0-----:R-:W-:-:S04]  /*0220*/  IMAD.WIDE R2, R13, 0x4, R10 ;  /* 0x000000040d027825 */ /* 0x001fc800078e020a */
[----:B------:R1:W-:Y:S01]  /*0230*/  @!P0 STG.E.U16 desc[UR4][R8.64], R5 ;  /* 0x0000000508008986 */ /* 0x0003e2000c101504 */
[----:B------:R-:W-:Y:S05]  /*0240*/  @P0 EXIT ;  /* 0x000000000000094d */ /* 0x000fea0003800000 */
[----:B------:R-:W-:Y:S01]  /*0250*/  STG.E.64 desc[UR4][R2.64], R14 ;  /* 0x0000000e02007986 */ /* 0x000fe2000c101b04 */
[----:B------:R-:W-:Y:S05]  /*0260*/  EXIT ;  /* 0x000000000000794d */ /* 0x000fea0003800000 */
.L_x_0:
[----:B------:R-:W-:-:S00]  /*0270*/  BRA `(.L_x_0) ;  /* 0xfffffffc00fc7947 */ /* 0x000fc0000383ffff */
[----:B------:R-:W-:-:S00]  /*0280*/  NOP ;  /* 0x0000000000007918 */ /* 0x000fc00000000000 */
[----:B------:R-:W-:-:S00]  /*0290*/  NOP ;  /* 0x0000000000007918 */ /* 0x000fc00000000000 */
[----:B------:R-:W-:-:S00]  /*02a0*/  NOP ;  /* 0x0000000000007918 */ /* 0x000fc00000000000 */
[----:B------:R-:W-:-:S00]  /*02b0*/  NOP ;  /* 0x0000000000007918 */ /* 0x000fc00000000000 */
[----:B------:R-:W-:-:S00]  /*02c0*/  NOP ;  /* 0x0000000000007918 */ /* 0x000fc00000000000 */
[----:B------:R-:W-:-:S00]  /*02d0*/  NOP ;  /* 0x0000000000007918 */ /* 0x000fc00000000000 */
[----:B------:R-:W-:-:S00]  /*02e0*/  NOP ;  /* 0x0000000000007918 */ /* 0x000fc00000000000 */
[----:B------:R-:W-:-:S00]  /*02f0*/  NOP ;  /* 0x0000000000007918 */ /* 0x000fc00000000000 */
.L_x_1:


//--------------------- .nv.constant0.triton_poi_fused_abs_gt_mul_pow_sub_0 --------------------------
	.section	.nv.constant0.triton_poi_fused_abs_gt_mul_pow_sub_0,"a",@progbits
	.sectionflags	@""
	.align	4
.nv.constant0.triton_poi_fused_abs_gt_mul_pow_sub_0:
	.zero		572
